	.headerflags	@"EF_CUDA_TEXMODE_UNIFIED EF_CUDA_64BIT_ADDRESS EF_CUDA_ACCELERATORS EF_CUDA_SM90 EF_CUDA_VIRTUAL_SM(EF_CUDA_SM90)"
	.elftype	@"ET_EXEC"


//--------------------- .nv.info                  --------------------------
	.section	.nv.info,"",@"SHT_CUDA_INFO"
	.align	4


	//----- nvinfo : EIATTR_REGCOUNT
	.align		4
        /*0000*/ 	.byte	0x04, 0x2f
        /*0002*/ 	.short	(.L_3 - .L_2)
	.align		4
.L_2:
        /*0004*/ 	.word	index@(triton_poi_fused__native_batch_norm_legit_no_training_add_native_batch_norm_backward_relu_24)
        /*0008*/ 	.word	0x00000024


	//----- nvinfo : EIATTR_MIN_STACK_SIZE
	.align		4
.L_3:
        /*000c*/ 	.byte	0x04, 0x12
        /*000e*/ 	.short	(.L_5 - .L_4)
	.align		4
.L_4:
        /*0010*/ 	.word	index@(triton_poi_fused__native_batch_norm_legit_no_training_add_native_batch_norm_backward_relu_24)
        /*0014*/ 	.word	0x00000000


	//----- nvinfo : EIATTR_FRAME_SIZE
	.align		4
.L_5:
        /*0018*/ 	.byte	0x04, 0x11
        /*001a*/ 	.short	(.L_7 - .L_6)
	.align		4
.L_6:
        /*001c*/ 	.word	index@(triton_poi_fused__native_batch_norm_legit_no_training_add_native_batch_norm_backward_relu_24)
        /*0020*/ 	.word	0x00000000


	//----- nvinfo : EIATTR_MIN_STACK_SIZE
	.align		4
.L_7:
        /*0024*/ 	.byte	0x04, 0x12
        /*0026*/ 	.short	(.L_9 - .L_8)
	.align		4
.L_8:
        /*0028*/ 	.word	index@(triton_poi_fused__native_batch_norm_legit_no_training_add_native_batch_norm_backward_relu_24)
        /*002c*/ 	.word	0x00000000
.L_9:


//--------------------- .nv.info.triton_poi_fused__native_batch_norm_legit_no_training_add_native_batch_norm_backward_relu_24 --------------------------
	.section	.nv.info.triton_poi_fused__native_batch_norm_legit_no_training_add_native_batch_norm_backward_relu_24,"",@"SHT_CUDA_INFO"
	.sectionflags	@""
	.align	4


	//----- nvinfo : EIATTR_CUDA_API_VERSION
	.align		4
        /*0000*/ 	.byte	0x04, 0x37
        /*0002*/ 	.short	(.L_11 - .L_10)
.L_10:
        /*0004*/ 	.word	0x0000007c


	//----- nvinfo : EIATTR_KPARAM_INFO
	.align		4
.L_11:
        /*0008*/ 	.byte	0x04, 0x17
        /*000a*/ 	.short	(.L_13 - .L_12)
.L_12:
        /*000c*/ 	.word	0x00000000
        /*0010*/ 	.short	0x0009
        /*0012*/ 	.short	0x0048
        /*0014*/ 	.byte	0x00, 0xf0, 0x11, 0x00


	//----- nvinfo : EIATTR_KPARAM_INFO
	.align		4
.L_13:
        /*0018*/ 	.byte	0x04, 0x17
        /*001a*/ 	.short	(.L_15 - .L_14)
.L_14:
        /*001c*/ 	.word	0x00000000
        /*0020*/ 	.short	0x0008
        /*0022*/ 	.short	0x0040
        /*0024*/ 	.byte	0x00, 0xf4, 0x21, 0x00


	//----- nvinfo : EIATTR_KPARAM_INFO
	.align		4
.L_15:
        /*0028*/ 	.byte	0x04, 0x17
        /*002a*/ 	.short	(.L_17 - .L_16)
.L_16:
        /*002c*/ 	.word	0x00000000
        /*0030*/ 	.short	0x0007
        /*0032*/ 	.short	0x0038
        /*0034*/ 	.byte	0x00, 0xf4, 0x21, 0x00


	//----- nvinfo : EIATTR_KPARAM_INFO
	.align		4
.L_17:
        /*0038*/ 	.byte	0x04, 0x17
        /*003a*/ 	.short	(.L_19 - .L_18)
.L_18:
        /*003c*/ 	.word	0x00000000
        /*0040*/ 	.short	0x0006
        /*0042*/ 	.short	0x0030
        /*0044*/ 	.byte	0x00, 0xf4, 0x21, 0x00


	//----- nvinfo : EIATTR_KPARAM_INFO
	.align		4
.L_19:
        /*0048*/ 	.byte	0x04, 0x17
        /*004a*/ 	.short	(.L_21 - .L_20)
.L_20:
        /*004c*/ 	.word	0x00000000
        /*0050*/ 	.short	0x0005
        /*0052*/ 	.short	0x0028
        /*0054*/ 	.byte	0x00, 0xf4, 0x21, 0x00


	//----- nvinfo : EIATTR_KPARAM_INFO
	.align		4
.L_21:
        /*0058*/ 	.byte	0x04, 0x17
        /*005a*/ 	.short	(.L_23 - .L_22)
.L_22:
        /*005c*/ 	.word	0x00000000
        /*0060*/ 	.short	0x0004
        /*0062*/ 	.short	0x0020
        /*0064*/ 	.byte	0x00, 0xf4, 0x21, 0x00


	//----- nvinfo : EIATTR_KPARAM_INFO
	.align		4
.L_23:
        /*0068*/ 	.byte	0x04, 0x17
        /*006a*/ 	.short	(.L_25 - .L_24)
.L_24:
        /*006c*/ 	.word	0x00000000
        /*0070*/ 	.short	0x0003
        /*0072*/ 	.short	0x0018
        /*0074*/ 	.byte	0x00, 0xf4, 0x21, 0x00


	//----- nvinfo : EIATTR_KPARAM_INFO
	.align		4
.L_25:
        /*0078*/ 	.byte	0x04, 0x17
        /*007a*/ 	.short	(.L_27 - .L_26)
.L_26:
        /*007c*/ 	.word	0x00000000
        /*0080*/ 	.short	0x0002
        /*0082*/ 	.short	0x0010
        /*0084*/ 	.byte	0x00, 0xf4, 0x21, 0x00


	//----- nvinfo : EIATTR_KPARAM_INFO
	.align		4
.L_27:
        /*0088*/ 	.byte	0x04, 0x17
        /*008a*/ 	.short	(.L_29 - .L_28)
.L_28:
        /*008c*/ 	.word	0x00000000
        /*0090*/ 	.short	0x0001
        /*0092*/ 	.short	0x0008
        /*0094*/ 	.byte	0x00, 0xf4, 0x21, 0x00


	//----- nvinfo : EIATTR_KPARAM_INFO
	.align		4
.L_29:
        /*0098*/ 	.byte	0x04, 0x17
        /*009a*/ 	.short	(.L_31 - .L_30)
.L_30:
        /*009c*/ 	.word	0x00000000
        /*00a0*/ 	.short	0x0000
        /*00a2*/ 	.short	0x0000
        /*00a4*/ 	.byte	0x00, 0xf4, 0x21, 0x00


	//----- nvinfo : EIATTR_SPARSE_MMA_MASK
	.align		4
.L_31:
        /*00a8*/ 	.byte	0x03, 0x50
        /*00aa*/ 	.short	0x0000


	//----- nvinfo : EIATTR_MAXREG_COUNT
	.align		4
        /*00ac*/ 	.byte	0x03, 0x1b
        /*00ae*/ 	.short	0x00ff


	//----- nvinfo : EIATTR_EXIT_INSTR_OFFSETS
	.align		4
        /*00b0*/ 	.byte	0x04, 0x1c
        /*00b2*/ 	.short	(.L_33 - .L_32)


	//   ....[0]....
.L_32:
        /*00b4*/ 	.word	0x000008d0


	//----- nvinfo : EIATTR_REQNTID
	.align		4
.L_33:
        /*00b8*/ 	.byte	0x04, 0x10
        /*00ba*/ 	.short	(.L_35 - .L_34)
.L_34:
        /*00bc*/ 	.word	0x00000080
        /*00c0*/ 	.word	0x00000001
        /*00c4*/ 	.word	0x00000001


	//----- nvinfo : EIATTR_CBANK_PARAM_SIZE
	.align		4
.L_35:
        /*00c8*/ 	.byte	0x03, 0x19
        /*00ca*/ 	.short	0x004c


	//----- nvinfo : EIATTR_PARAM_CBANK
	.align		4
        /*00cc*/ 	.byte	0x04, 0x0a
        /*00ce*/ 	.short	(.L_37 - .L_36)
	.align		4
.L_36:
        /*00d0*/ 	.word	index@(.nv.constant0.triton_poi_fused__native_batch_norm_legit_no_training_add_native_batch_norm_backward_relu_24)
        /*00d4*/ 	.short	0x0210
        /*00d6*/ 	.short	0x004c


	//----- nvinfo : EIATTR_SW_WAR
	.align		4
.L_37:
        /*00d8*/ 	.byte	0x04, 0x36
        /*00da*/ 	.short	(.L_39 - .L_38)
.L_38:
        /*00dc*/ 	.word	0x00000008
.L_39:


//--------------------- .nv.callgraph             --------------------------
	.section	.nv.callgraph,"",@"SHT_CUDA_CALLGRAPH"
	.align	4
	.sectionentsize	8
	.align		4
        /*0000*/ 	.word	0x00000000
	.align		4
        /*0004*/ 	.word	0xffffffff
	.align		4
        /*0008*/ 	.word	0x00000000
	.align		4
        /*000c*/ 	.word	0xfffffffe
	.align		4
        /*0010*/ 	.word	0x00000000
	.align		4
        /*0014*/ 	.word	0xfffffffd
	.align		4
        /*0018*/ 	.word	0x00000000
	.align		4
        /*001c*/ 	.word	0xfffffffc


//--------------------- .nv.constant4             --------------------------
	.section	.nv.constant4,"a",@progbits
	.align	8
	.align		8
.nv.constant4:
        /*0000*/ 	.dword	_$_str
	.align		8
        /*0008*/ 	.dword	_$_str_$_2


//--------------------- .text.triton_poi_fused__native_batch_norm_legit_no_training_add_native_batch_norm_backward_relu_24 --------------------------
	.section	.text.triton_poi_fused__native_batch_norm_legit_no_training_add_native_batch_norm_backward_relu_24,"ax",@progbits
	.align	128
        .global         triton_poi_fused__native_batch_norm_legit_no_training_add_native_batch_norm_backward_relu_24
        .type           triton_poi_fused__native_batch_norm_legit_no_training_add_native_batch_norm_backward_relu_24,@function
        .size           triton_poi_fused__native_batch_norm_legit_no_training_add_native_batch_norm_backward_relu_24,(.L_x_1 - triton_poi_fused__native_batch_norm_legit_no_training_add_native_batch_norm_backward_relu_24)
        .other          triton_poi_fused__native_batch_norm_legit_no_training_add_native_batch_norm_backward_relu_24,@"STO_CUDA_ENTRY STV_DEFAULT"
triton_poi_fused__native_batch_norm_legit_no_training_add_native_batch_norm_backward_relu_24:
.text.triton_poi_fused__native_batch_norm_legit_no_training_add_native_batch_norm_backward_relu_24:
[----:B------:R-:W-:Y:S01]  /*0000*/  LDC R1, c[0x0][0x28] ;  /* 0x00000a00ff017b82 */ /* 0x000fe20000000800 */
[----:B------:R-:W1:Y:S07]  /*0010*/  S2R R0, SR_TID.X ;  /* 0x0000000000007919 */ /* 0x000e6e0000002100 */
[----:B------:R-:W2:Y:S01]  /*0020*/  LDC.64 R20, c[0x0][0x230] ;  /* 0x00008c00ff147b82 */ /* 0x000ea20000000a00 */
[----:B------:R-:W-:Y:S01]  /*0030*/  ULDC.64 UR4, c[0x0][0x208] ;  /* 0x0000820000047ab9 */ /* 0x000fe20000000a00 */
[----:B------:R-:W3:Y:S06]  /*0040*/  S2R R5, SR_CTAID.X ;  /* 0x0000000000057919 */ /* 0x000eec0000002500 */
[----:B------:R-:W4:Y:S08]  /*0050*/  LDC.64 R26, c[0x0][0x210] ;  /* 0x00008400ff1a7b82 */ /* 0x000f300000000a00 */
[----:B------:R-:W5:Y:S08]  /*0060*/  LDC.64 R28, c[0x0][0x218] ;  /* 0x00008600ff1c7b82 */ /* 0x000f700000000a00 */
[----:B------:R-:W5:Y:S01]  /*0070*/  LDC.64 R30, c[0x0][0x220] ;  /* 0x00008800ff1e7b82 */ /* 0x000f620000000a00 */
[----:B-1----:R-:W-:-:S02]  /*0080*/  SHF.L.U32 R0, R0, 0x2, RZ ;  /* 0x0000000200007819 */ /* 0x002fc400000006ff */
[----:B---3--:R-:W-:Y:S02]  /*0090*/  SHF.R.S32.HI R3, RZ, 0x15, R5 ;  /* 0x00000015ff037819 */ /* 0x008fe40000011405 */
[----:B------:R-:W-:Y:S02]  /*00a0*/  LOP3.LUT R0, R0, 0x1fc, RZ, 0xc0, !PT ;  /* 0x000001fc00007812 */ /* 0x000fe400078ec0ff */
[----:B------:R-:W-:Y:S02]  /*00b0*/  SGXT R3, R3, 0x1 ;  /* 0x000000010303781a */ /* 0x000fe40000000200 */
[----:B------:R-:W-:-:S04]  /*00c0*/  LEA R2, R5, R0, 0xa ;  /* 0x0000000005027211 */ /* 0x000fc800078e50ff */
[----:B------:R-:W-:-:S04]  /*00d0*/  LEA.HI R3, R3, R2, RZ, 0x8 ;  /* 0x0000000203037211 */ /* 0x000fc800078f40ff */
[----:B------:R-:W-:-:S04]  /*00e0*/  LOP3.LUT R3, R3, 0xffffff00, RZ, 0xc0, !PT ;  /* 0xffffff0003037812 */ /* 0x000fc800078ec0ff */
[----:B------:R-:W-:-:S05]  /*00f0*/  IADD3 R24, R2, -R3, RZ ;  /* 0x8000000302187210 */ /* 0x000fca0007ffe0ff */
[----:B--2---:R-:W-:-:S06]  /*0100*/  IMAD.WIDE R20, R24, 0x4, R20 ;  /* 0x0000000418147825 */ /* 0x004fcc00078e0214 */
[----:B------:R-:W2:Y:S01]  /*0110*/  LDG.E.EL.128 R20, desc[UR4][R20.64] ;  /* 0x0000000414147981 */ /* 0x000ea2000c2e1d00 */
[----:B----4-:R-:W-:-:S04]  /*0120*/  IMAD.WIDE R26, R2, 0x4, R26 ;  /* 0x00000004021a7825 */ /* 0x010fc800078e021a */
[C---:B-----5:R-:W-:Y:S01]  /*0130*/  IMAD.WIDE R28, R2.reuse, 0x4, R28 ;  /* 0x00000004021c7825 */ /* 0x060fe200078e021c */
[----:B------:R-:W3:Y:S04]  /*0140*/  LDG.E.128 R4, desc[UR4][R26.64] ;  /* 0x000000041a047981 */ /* 0x000ee8000c1e1d00 */
[----:B------:R-:W3:Y:S04]  /*0150*/  LDG.E.128 R12, desc[UR4][R28.64] ;  /* 0x000000041c0c7981 */ /* 0x000ee8000c1e1d00 */
[----:B------:R3:W4:Y:S04]  /*0160*/  LDG.E.128 R8, desc[UR4][R26.64+0x800] ;  /* 0x000800041a087981 */ /* 0x000728000c1e1d00 */
[----:B------:R1:W4:Y:S01]  /*0170*/  LDG.E.128 R16, desc[UR4][R28.64+0x800] ;  /* 0x000800041c107981 */ /* 0x000322000c1e1d00 */
[----:B0-----:R-:W-:-:S04]  /*0180*/  IMAD.WIDE R30, R2, 0x4, R30 ;  /* 0x00000004021e7825 */ /* 0x001fc800078e021e */
[----:B--2---:R-:W-:Y:S01]  /*0190*/  FADD R0, R20, 9.9999997473787516356e-06 ;  /* 0x3727c5ac14007421 */ /* 0x004fe20000000000 */
[----:B------:R-:W-:Y:S01]  /*01a0*/  FADD R3, R22, 9.9999997473787516356e-06 ;  /* 0x3727c5ac16037421 */ /* 0x000fe20000000000 */
[----:B------:R-:W-:Y:S01]  /*01b0*/  FADD R21, R21, 9.9999997473787516356e-06 ;  /* 0x3727c5ac15157421 */ /* 0x000fe20000000000 */
[----:B------:R-:W-:Y:S01]  /*01c0*/  FADD R23, R23, 9.9999997473787516356e-06 ;  /* 0x3727c5ac17177421 */ /* 0x000fe20000000000 */
[----:B------:R-:W0:Y:S01]  /*01d0*/  MUFU.SQRT R25, R0 ;  /* 0x0000000000197308 */ /* 0x000e220000002000 */
[----:B------:R-:W-:Y:S01]  /*01e0*/  HFMA2.MMA R20, -RZ, RZ, 1.625, 0 ;  /* 0x3e800000ff147435 */ /* 0x000fe200000001ff */
[----:B---3--:R-:W-:Y:S01]  /*01f0*/  FADD R27, R6, R14 ;  /* 0x0000000e061b7221 */ /* 0x008fe20000000000 */
[----:B-1----:R-:W-:-:S05]  /*0200*/  FADD R28, R7, R15 ;  /* 0x0000000f071c7221 */ /* 0x002fca0000000000 */
[----:B------:R-:W1:Y:S01]  /*0210*/  MUFU.SQRT R33, R3 ;  /* 0x0000000300217308 */ /* 0x000e620000002000 */
[----:B0-----:R-:W-:-:S07]  /*0220*/  FSETP.GT.AND P6, PT, R25, 8.50705917302346158658e+37, PT ;  /* 0x7e8000001900780b */ /* 0x001fce0003fc4000 */
[----:B------:R-:W0:Y:S01]  /*0230*/  MUFU.SQRT R32, R21 ;  /* 0x0000001500207308 */ /* 0x000e220000002000 */
[----:B------:R-:W-:Y:S02]  /*0240*/  FSETP.GEU.AND P5, PT, R25, 1.175494350822287508e-38, PT ;  /* 0x008000001900780b */ /* 0x000fe40003fae000 */
[----:B------:R-:W-:Y:S02]  /*0250*/  FSEL R26, R20, 1, P6 ;  /* 0x3f800000141a7808 */ /* 0x000fe40003000000 */
[----:B-1----:R-:W-:-:S03]  /*0260*/  FSETP.GT.AND P2, PT, R33, 8.50705917302346158658e+37, PT ;  /* 0x7e8000002100780b */ /* 0x002fc60003f44000 */
[----:B------:R1:W2:Y:S01]  /*0270*/  MUFU.SQRT R22, R23 ;  /* 0x0000001700167308 */ /* 0x0002a20000002000 */
[----:B------:R-:W-:Y:S01]  /*0280*/  FSETP.GEU.AND P0, PT, R33, 1.175494350822287508e-38, PT ;  /* 0x008000002100780b */ /* 0x000fe20003f0e000 */
[----:B------:R-:W-:-:S04]  /*0290*/  @P6 FMUL R25, R25, 0.25 ;  /* 0x3e80000019196820 */ /* 0x000fc80000400000 */
[----:B------:R-:W-:Y:S01]  /*02a0*/  @!P5 FMUL R26, R26, 16777216 ;  /* 0x4b8000001a1ad820 */ /* 0x000fe20000400000 */
[C---:B0-----:R-:W-:Y:S01]  /*02b0*/  FSETP.GT.AND P4, PT, R32.reuse, 8.50705917302346158658e+37, PT ;  /* 0x7e8000002000780b */ /* 0x041fe20003f84000 */
[----:B------:R-:W-:Y:S01]  /*02c0*/  @!P5 FMUL R25, R25, 16777216 ;  /* 0x4b8000001919d820 */ /* 0x000fe20000400000 */
[----:B------:R-:W-:Y:S02]  /*02d0*/  FSETP.GEU.AND P3, PT, R32, 1.175494350822287508e-38, PT ;  /* 0x008000002000780b */ /* 0x000fe40003f6e000 */
[----:B-1----:R-:W-:Y:S01]  /*02e0*/  FSEL R23, R20, 1, P4 ;  /* 0x3f80000014177808 */ /* 0x002fe20002000000 */
[----:B------:R-:W-:Y:S02]  /*02f0*/  @P2 FMUL R33, R33, 0.25 ;  /* 0x3e80000021212820 */ /* 0x000fe40000400000 */
[----:B------:R-:W0:Y:S01]  /*0300*/  MUFU.RCP R25, R25 ;  /* 0x0000001900197308 */ /* 0x000e220000001000 */
[C---:B--2---:R-:W-:Y:S01]  /*0310*/  FSETP.GT.AND P1, PT, R22.reuse, 8.50705917302346158658e+37, PT ;  /* 0x7e8000001600780b */ /* 0x044fe20003f24000 */
[----:B------:R-:W-:Y:S01]  /*0320*/  @!P0 FMUL R33, R33, 16777216 ;  /* 0x4b80000021218820 */ /* 0x000fe20000400000 */
[----:B------:R-:W-:-:S03]  /*0330*/  FSETP.GEU.AND P6, PT, R22, 1.175494350822287508e-38, PT ;  /* 0x008000001600780b */ /* 0x000fc60003fce000 */
[----:B------:R-:W-:Y:S02]  /*0340*/  @P4 FMUL R32, R32, 0.25 ;  /* 0x3e80000020204820 */ /* 0x000fe40000400000 */
[----:B------:R-:W1:Y:S01]  /*0350*/  MUFU.RCP R21, R33 ;  /* 0x0000002100157308 */ /* 0x000e620000001000 */
[----:B------:R-:W-:Y:S01]  /*0360*/  @!P3 FMUL R23, R23, 16777216 ;  /* 0x4b8000001717b820 */ /* 0x000fe20000400000 */
[----:B------:R-:W-:-:S04]  /*0370*/  @!P3 FMUL R32, R32, 16777216 ;  /* 0x4b8000002020b820 */ /* 0x000fc80000400000 */
[----:B------:R-:W-:Y:S01]  /*0380*/  @P1 FMUL R22, R22, 0.25 ;  /* 0x3e80000016161820 */ /* 0x000fe20000400000 */
[----:B0-----:R-:W-:Y:S01]  /*0390*/  FMUL R3, R25, R26 ;  /* 0x0000001a19037220 */ /* 0x001fe20000400000 */
[----:B------:R-:W-:Y:S01]  /*03a0*/  FSEL R26, R20, 1, P2 ;  /* 0x3f800000141a7808 */ /* 0x000fe20001000000 */
[----:B------:R-:W0:Y:S01]  /*03b0*/  MUFU.RCP R0, R32 ;  /* 0x0000002000007308 */ /* 0x000e220000001000 */
[----:B------:R-:W-:Y:S01]  /*03c0*/  FADD R25, R4, R12 ;  /* 0x0000000c04197221 */ /* 0x000fe20000000000 */
[----:B------:R-:W-:Y:S02]  /*03d0*/  @!P6 FMUL R22, R22, 16777216 ;  /* 0x4b8000001616e820 */ /* 0x000fe40000400000 */
[----:B------:R-:W-:-:S04]  /*03e0*/  @!P0 FMUL R26, R26, 16777216 ;  /* 0x4b8000001a1a8820 */ /* 0x000fc80000400000 */
[----:B-1----:R-:W-:Y:S01]  /*03f0*/  FMUL R21, R21, R26 ;  /* 0x0000001a15157220 */ /* 0x002fe20000400000 */
[----:B------:R-:W-:Y:S01]  /*0400*/  FADD R26, R5, R13 ;  /* 0x0000000d051a7221 */ /* 0x000fe20000000000 */
[----:B------:R-:W1:Y:S01]  /*0410*/  MUFU.RCP R22, R22 ;  /* 0x0000001600167308 */ /* 0x000e620000001000 */
[----:B------:R-:W2:Y:S01]  /*0420*/  LDC.64 R4, c[0x0][0x228] ;  /* 0x00008a00ff047b82 */ /* 0x000ea20000000a00 */
[----:B------:R-:W3:Y:S01]  /*0430*/  LDG.E.128 R12, desc[UR4][R30.64] ;  /* 0x000000041e0c7981 */ /* 0x000ee2000c1e1d00 */
[----:B0-----:R-:W-:Y:S01]  /*0440*/  FMUL R0, R0, R23 ;  /* 0x0000001700007220 */ /* 0x001fe20000400000 */
[----:B------:R-:W-:-:S05]  /*0450*/  FSEL R23, R20, 1, P1 ;  /* 0x3f80000014177808 */ /* 0x000fca0000800000 */
[----:B------:R-:W-:-:S04]  /*0460*/  @!P6 FMUL R23, R23, 16777216 ;  /* 0x4b8000001717e820 */ /* 0x000fc80000400000 */
[----:B-1----:R-:W-:Y:S01]  /*0470*/  FMUL R20, R22, R23 ;  /* 0x0000001716147220 */ /* 0x002fe20000400000 */
[----:B----4-:R-:W-:Y:S01]  /*0480*/  FADD R23, R8, R16 ;  /* 0x0000001008177221 */ /* 0x010fe20000000000 */
[----:B------:R-:W-:Y:S01]  /*0490*/  FADD R22, R9, R17 ;  /* 0x0000001109167221 */ /* 0x000fe20000000000 */
[----:B------:R-:W-:Y:S01]  /*04a0*/  FADD R17, R10, R18 ;  /* 0x000000120a117221 */ /* 0x000fe20000000000 */
[----:B------:R-:W-:Y:S02]  /*04b0*/  FADD R16, R11, R19 ;  /* 0x000000130b107221 */ /* 0x000fe40000000000 */
[----:B------:R-:W0:Y:S01]  /*04c0*/  LDC.64 R18, c[0x0][0x238] ;  /* 0x00008e00ff127b82 */ /* 0x000e220000000a00 */
[C---:B--2---:R-:W-:Y:S02]  /*04d0*/  IMAD.WIDE R8, R24.reuse, 0x4, R4 ;  /* 0x0000000418087825 */ /* 0x044fe400078e0204 */
[----:B------:R1:W2:Y:S04]  /*04e0*/  LDG.E.128 R4, desc[UR4][R30.64+0x800] ;  /* 0x000800041e047981 */ /* 0x0002a8000c1e1d00 */
[----:B------:R-:W4:Y:S01]  /*04f0*/  LDG.E.EL.128 R8, desc[UR4][R8.64] ;  /* 0x0000000408087981 */ /* 0x000f22000c2e1d00 */
[----:B-1----:R-:W1:Y:S01]  /*0500*/  LDC.64 R30, c[0x0][0x248] ;  /* 0x00009200ff1e7b82 */ /* 0x002e620000000a00 */
[----:B0-----:R-:W-:-:S04]  /*0510*/  IMAD.WIDE R18, R24, 0x4, R18 ;  /* 0x0000000418127825 */ /* 0x001fc800078e0212 */
[----:B---3--:R-:W-:Y:S01]  /*0520*/  FADD R26, R13, R26 ;  /* 0x0000001a0d1a7221 */ /* 0x008fe20000000000 */
[----:B------:R-:W-:Y:S02]  /*0530*/  FADD R25, R12, R25 ;  /* 0x000000190c197221 */ /* 0x000fe40000000000 */
[----:B------:R-:W0:Y:S01]  /*0540*/  LDC.64 R12, c[0x0][0x240] ;  /* 0x00009000ff0c7b82 */ /* 0x000e220000000a00 */
[----:B------:R-:W-:Y:S01]  /*0550*/  FADD R27, R14, R27 ;  /* 0x0000001b0e1b7221 */ /* 0x000fe20000000000 */
[----:B------:R-:W-:Y:S01]  /*0560*/  FADD R28, R15, R28 ;  /* 0x0000001c0f1c7221 */ /* 0x000fe20000000000 */
[----:B--2---:R-:W-:Y:S01]  /*0570*/  FADD R17, R6, R17 ;  /* 0x0000001106117221 */ /* 0x004fe20000000000 */
[----:B0-----:R-:W-:-:S04]  /*0580*/  IMAD.WIDE R12, R24, 0x4, R12 ;  /* 0x00000004180c7825 */ /* 0x001fc800078e020c */
[----:B------:R-:W-:Y:S01]  /*0590*/  FADD R24, R7, R16 ;  /* 0x0000001007187221 */ /* 0x000fe20000000000 */
[C---:B----4-:R-:W-:Y:S01]  /*05a0*/  FADD R6, -R10.reuse, R27 ;  /* 0x0000001b0a067221 */ /* 0x050fe20000000100 */
[----:B------:R-:W-:Y:S02]  /*05b0*/  FADD R10, -R10, R17 ;  /* 0x000000110a0a7221 */ /* 0x000fe40000000100 */
[----:B------:R-:W2:Y:S04]  /*05c0*/  LDG.E.EL.128 R16, desc[UR4][R18.64] ;  /* 0x0000000412107981 */ /* 0x000ea8000c2e1d00 */
[----:B------:R-:W2:Y:S01]  /*05d0*/  LDG.E.EL.128 R12, desc[UR4][R12.64] ;  /* 0x000000040c0c7981 */ /* 0x000ea2000c2e1d00 */
[----:B------:R-:W-:Y:S01]  /*05e0*/  FADD R22, R5, R22 ;  /* 0x0000001605167221 */ /* 0x000fe20000000000 */
[C---:B------:R-:W-:Y:S01]  /*05f0*/  FMUL R7, R21.reuse, R6 ;  /* 0x0000000615077220 */ /* 0x040fe20000400000 */
[----:B------:R-:W-:Y:S01]  /*0600*/  FMUL R5, R21, R10 ;  /* 0x0000000a15057220 */ /* 0x000fe20000400000 */
[----:B------:R-:W-:Y:S01]  /*0610*/  FADD R23, R4, R23 ;  /* 0x0000001704177221 */ /* 0x000fe20000000000 */
[----:B------:R-:W-:-:S03]  /*0620*/  FADD R4, -R8, R25 ;  /* 0x0000001908047221 */ /* 0x000fc60000000100 */
[----:B------:R-:W-:Y:S01]  /*0630*/  FADD R8, -R8, R23 ;  /* 0x0000001708087221 */ /* 0x000fe20000000100 */
[----:B------:R-:W-:Y:S01]  /*0640*/  FMUL R25, R3, R4 ;  /* 0x0000000403197220 */ /* 0x000fe20000400000 */
[----:B-1----:R-:W-:-:S04]  /*0650*/  IMAD.WIDE R30, R2, 0x4, R30 ;  /* 0x00000004021e7825 */ /* 0x002fc800078e021e */
[C-C-:B--2---:R-:W-:Y:S01]  /*0660*/  FFMA R21, R18.reuse, R7, R14.reuse ;  /* 0x0000000712157223 */ /* 0x144fe2000000000e */
[----:B------:R-:W-:Y:S01]  /*0670*/  FFMA R14, R18, R5, R14 ;  /* 0x00000005120e7223 */ /* 0x000fe2000000000e */
[C---:B------:R-:W-:Y:S01]  /*0680*/  FADD R5, -R9.reuse, R26 ;  /* 0x0000001a09057221 */ /* 0x040fe20000000100 */
[----:B------:R-:W-:Y:S01]  /*0690*/  FADD R9, -R9, R22 ;  /* 0x0000001609097221 */ /* 0x000fe20000000100 */
[C---:B------:R-:W-:Y:S01]  /*06a0*/  FADD R7, -R11.reuse, R28 ;  /* 0x0000001c0b077221 */ /* 0x040fe20000000100 */
[----:B------:R-:W0:Y:S01]  /*06b0*/  LDC.64 R22, c[0x0][0x250] ;  /* 0x00009400ff167b82 */ /* 0x000e220000000a00 */
[----:B------:R-:W-:Y:S02]  /*06c0*/  FADD R11, -R11, R24 ;  /* 0x000000180b0b7221 */ /* 0x000fe40000000100 */
[C---:B------:R-:W-:Y:S02]  /*06d0*/  FMUL R18, R20.reuse, R7 ;  /* 0x0000000714127220 */ /* 0x040fe40000400000 */
[----:B------:R-:W-:Y:S01]  /*06e0*/  FMUL R20, R20, R11 ;  /* 0x0000000b14147220 */ /* 0x000fe20000400000 */
[----:B------:R-:W-:Y:S01]  /*06f0*/  FMUL R24, R0, R5 ;  /* 0x0000000500187220 */ /* 0x000fe20000400000 */
[----:B------:R-:W-:-:S02]  /*0700*/  FFMA R18, R19, R18, R15 ;  /* 0x0000001213127223 */ /* 0x000fc4000000000f */
[----:B------:R-:W-:Y:S01]  /*0710*/  FFMA R15, R19, R20, R15 ;  /* 0x00000014130f7223 */ /* 0x000fe2000000000f */
[----:B------:R-:W-:Y:S01]  /*0720*/  FMUL R20, R0, R9 ;  /* 0x0000000900147220 */ /* 0x000fe20000400000 */
[----:B------:R-:W-:Y:S01]  /*0730*/  FMUL R19, R3, R8 ;  /* 0x0000000803137220 */ /* 0x000fe20000400000 */
[C-C-:B------:R-:W-:Y:S01]  /*0740*/  FFMA R0, R17.reuse, R24, R13.reuse ;  /* 0x0000001811007223 */ /* 0x140fe2000000000d */
[C-C-:B------:R-:W-:Y:S01]  /*0750*/  FFMA R3, R16.reuse, R25, R12.reuse ;  /* 0x0000001910037223 */ /* 0x140fe2000000000c */
[----:B------:R-:W-:Y:S01]  /*0760*/  FFMA R13, R17, R20, R13 ;  /* 0x00000014110d7223 */ /* 0x000fe2000000000d */
[----:B------:R-:W-:Y:S01]  /*0770*/  FFMA R12, R16, R19, R12 ;  /* 0x00000013100c7223 */ /* 0x000fe2000000000c */
[C---:B------:R-:W-:Y:S02]  /*0780*/  FSETP.GEU.AND P6, PT, R15.reuse, RZ, PT ;  /* 0x000000ff0f00720b */ /* 0x040fe40003fce000 */
[----:B------:R-:W-:Y:S02]  /*0790*/  FSETP.GEU.AND P3, PT, R18, RZ, PT ;  /* 0x000000ff1200720b */ /* 0x000fe40003f6e000 */
[----:B------:R-:W-:-:S02]  /*07a0*/  SEL R15, R15, RZ, P6 ;  /* 0x000000ff0f0f7207 */ /* 0x000fc40003000000 */
[----:B------:R-:W-:Y:S02]  /*07b0*/  FSETP.GEU.AND P5, PT, R14, RZ, PT ;  /* 0x000000ff0e00720b */ /* 0x000fe40003fae000 */
[----:B------:R-:W-:Y:S02]  /*07c0*/  FSETP.GEU.AND P4, PT, R13, RZ, PT ;  /* 0x000000ff0d00720b */ /* 0x000fe40003f8e000 */
[----:B------:R-:W-:Y:S02]  /*07d0*/  FSETP.GEU.AND P0, PT, R12, RZ, PT ;  /* 0x000000ff0c00720b */ /* 0x000fe40003f0e000 */
[----:B------:R-:W-:Y:S02]  /*07e0*/  FSETP.GEU.AND P2, PT, R21, RZ, PT ;  /* 0x000000ff1500720b */ /* 0x000fe40003f4e000 */
[----:B------:R-:W-:Y:S02]  /*07f0*/  FSETP.GEU.AND P1, PT, R0, RZ, PT ;  /* 0x000000ff0000720b */ /* 0x000fe40003f2e000 */
[----:B------:R-:W-:-:S02]  /*0800*/  FSETP.GEU.AND P6, PT, R3, RZ, PT ;  /* 0x000000ff0300720b */ /* 0x000fc40003fce000 */
[----:B------:R-:W-:Y:S01]  /*0810*/  SEL R19, R18, RZ, P3 ;  /* 0x000000ff12137207 */ /* 0x000fe20001800000 */
[----:B0-----:R-:W-:Y:S01]  /*0820*/  IMAD.WIDE R22, R2, 0x4, R22 ;  /* 0x0000000402167825 */ /* 0x001fe200078e0216 */
[----:B------:R-:W-:Y:S02]  /*0830*/  SEL R14, R14, RZ, P5 ;  /* 0x000000ff0e0e7207 */ /* 0x000fe40002800000 */
[----:B------:R-:W-:Y:S02]  /*0840*/  SEL R13, R13, RZ, P4 ;  /* 0x000000ff0d0d7207 */ /* 0x000fe40002000000 */
[----:B------:R-:W-:Y:S02]  /*0850*/  SEL R18, R21, RZ, P2 ;  /* 0x000000ff15127207 */ /* 0x000fe40001000000 */
[----:B------:R-:W-:Y:S02]  /*0860*/  SEL R17, R0, RZ, P1 ;  /* 0x000000ff00117207 */ /* 0x000fe40000800000 */
[----:B------:R-:W-:-:S02]  /*0870*/  SEL R16, R3, RZ, P6 ;  /* 0x000000ff03107207 */ /* 0x000fc40003000000 */
[----:B------:R-:W-:-:S03]  /*0880*/  SEL R12, R12, RZ, P0 ;  /* 0x000000ff0c0c7207 */ /* 0x000fc60000000000 */
[----:B------:R-:W-:Y:S04]  /*0890*/  STG.E.128 desc[UR4][R30.64], R16 ;  /* 0x000000101e007986 */ /* 0x000fe8000c101d04 */
[----:B------:R-:W-:Y:S04]  /*08a0*/  STG.E.128 desc[UR4][R30.64+0x800], R12 ;  /* 0x0008000c1e007986 */ /* 0x000fe8000c101d04 */
[----:B------:R-:W-:Y:S04]  /*08b0*/  STG.E.128 desc[UR4][R22.64], R4 ;  /* 0x0000000416007986 */ /* 0x000fe8000c101d04 */
[----:B------:R-:W-:Y:S01]  /*08c0*/  STG.E.128 desc[UR4][R22.64+0x800], R8 ;  /* 0x0008000816007986 */ /* 0x000fe2000c101d04 */
[----:B------:R-:W-:Y:S05]  /*08d0*/  EXIT ;  /* 0x000000000000794d */ /* 0x000fea0003800000 */
.L_x_0:
[----:B------:R-:W-:-:S00]  /*08e0*/  BRA `(.L_x_0) ;  /* 0xfffffffc00fc7947 */ /* 0x000fc0000383ffff */
[----:B------:R-:W-:-:S00]  /*08f0*/  NOP ;  /* 0x0000000000007918 */ /* 0x000fc00000000000 */
        /* <DEDUP_REMOVED lines=8> */
.L_x_1:


//--------------------- .nv.global.init           --------------------------
	.section	.nv.global.init,"aw",@progbits
.nv.global.init:
	.type		_$_str,@object
	.size		_$_str,(_$_str_$_2 - _$_str)
_$_str:
        /*0000*/ 	.byte	0x5f, 0x5f, 0x43, 0x55, 0x44, 0x41, 0x5f, 0x46, 0x54, 0x5a, 0x00
	.type		_$_str_$_2,@object
	.size		_$_str_$_2,(.L_1 - _$_str_$_2)
_$_str_$_2:
        /*000b*/ 	.byte	0x5f, 0x5f, 0x43, 0x55, 0x44, 0x41, 0x5f, 0x50, 0x52, 0x45, 0x43, 0x5f, 0x53, 0x51, 0x52, 0x54
        /*001b*/ 	.byte	0x00
.L_1:


//--------------------- .nv.constant0.triton_poi_fused__native_batch_norm_legit_no_training_add_native_batch_norm_backward_relu_24 --------------------------
	.section	.nv.constant0.triton_poi_fused__native_batch_norm_legit_no_training_add_native_batch_norm_backward_relu_24,"a",@progbits
	.sectionflags	@""
	.align	4
.nv.constant0.triton_poi_fused__native_batch_norm_legit_no_training_add_native_batch_norm_backward_relu_24:
	.zero		604
